	.headerflags	@"EF_CUDA_TEXMODE_UNIFIED EF_CUDA_64BIT_ADDRESS EF_CUDA_ACCELERATORS EF_CUDA_SM90 EF_CUDA_VIRTUAL_SM(EF_CUDA_SM90)"
	.elftype	@"ET_EXEC"


//--------------------- .nv.info                  --------------------------
	.section	.nv.info,"",@"SHT_CUDA_INFO"
	.align	4


	//----- nvinfo : EIATTR_REGCOUNT
	.align		4
        /*0000*/ 	.byte	0x04, 0x2f
        /*0002*/ 	.short	(.L_1 - .L_0)
	.align		4
.L_0:
        /*0004*/ 	.word	index@(triton_poi_fused_lift_fresh_0)
        /*0008*/ 	.word	0x00000008


	//----- nvinfo : EIATTR_MIN_STACK_SIZE
	.align		4
.L_1:
        /*000c*/ 	.byte	0x04, 0x12
        /*000e*/ 	.short	(.L_3 - .L_2)
	.align		4
.L_2:
        /*0010*/ 	.word	index@(triton_poi_fused_lift_fresh_0)
        /*0014*/ 	.word	0x00000000


	//----- nvinfo : EIATTR_FRAME_SIZE
	.align		4
.L_3:
        /*0018*/ 	.byte	0x04, 0x11
        /*001a*/ 	.short	(.L_5 - .L_4)
	.align		4
.L_4:
        /*001c*/ 	.word	index@(triton_poi_fused_lift_fresh_0)
        /*0020*/ 	.word	0x00000000


	//----- nvinfo : EIATTR_MIN_STACK_SIZE
	.align		4
.L_5:
        /*0024*/ 	.byte	0x04, 0x12
        /*0026*/ 	.short	(.L_7 - .L_6)
	.align		4
.L_6:
        /*0028*/ 	.word	index@(triton_poi_fused_lift_fresh_0)
        /*002c*/ 	.word	0x00000000
.L_7:


//--------------------- .nv.info.triton_poi_fused_lift_fresh_0 --------------------------
	.section	.nv.info.triton_poi_fused_lift_fresh_0,"",@"SHT_CUDA_INFO"
	.sectionflags	@""
	.align	4


	//----- nvinfo : EIATTR_CUDA_API_VERSION
	.align		4
        /*0000*/ 	.byte	0x04, 0x37
        /*0002*/ 	.short	(.L_9 - .L_8)
.L_8:
        /*0004*/ 	.word	0x0000007c


	//----- nvinfo : EIATTR_KPARAM_INFO
	.align		4
.L_9:
        /*0008*/ 	.byte	0x04, 0x17
        /*000a*/ 	.short	(.L_11 - .L_10)
.L_10:
        /*000c*/ 	.word	0x00000000
        /*0010*/ 	.short	0x0001
        /*0012*/ 	.short	0x0008
        /*0014*/ 	.byte	0x00, 0xf0, 0x11, 0x00


	//----- nvinfo : EIATTR_KPARAM_INFO
	.align		4
.L_11:
        /*0018*/ 	.byte	0x04, 0x17
        /*001a*/ 	.short	(.L_13 - .L_12)
.L_12:
        /*001c*/ 	.word	0x00000000
        /*0020*/ 	.short	0x0000
        /*0022*/ 	.short	0x0000
        /*0024*/ 	.byte	0x00, 0xf4, 0x21, 0x00


	//----- nvinfo : EIATTR_SPARSE_MMA_MASK
	.align		4
.L_13:
        /*0028*/ 	.byte	0x03, 0x50
        /*002a*/ 	.short	0x0000


	//----- nvinfo : EIATTR_MAXREG_COUNT
	.align		4
        /*002c*/ 	.byte	0x03, 0x1b
        /*002e*/ 	.short	0x00ff


	//----- nvinfo : EIATTR_EXIT_INSTR_OFFSETS
	.align		4
        /*0030*/ 	.byte	0x04, 0x1c
        /*0032*/ 	.short	(.L_15 - .L_14)


	//   ....[0]....
.L_14:
        /*0034*/ 	.word	0x000000e0


	//   ....[1]....
        /*0038*/ 	.word	0x00000110


	//----- nvinfo : EIATTR_REQNTID
	.align		4
.L_15:
        /*003c*/ 	.byte	0x04, 0x10
        /*003e*/ 	.short	(.L_17 - .L_16)
.L_16:
        /*0040*/ 	.word	0x00000020
        /*0044*/ 	.word	0x00000001
        /*0048*/ 	.word	0x00000001


	//----- nvinfo : EIATTR_CBANK_PARAM_SIZE
	.align		4
.L_17:
        /*004c*/ 	.byte	0x03, 0x19
        /*004e*/ 	.short	0x000c


	//----- nvinfo : EIATTR_PARAM_CBANK
	.align		4
        /*0050*/ 	.byte	0x04, 0x0a
        /*0052*/ 	.short	(.L_19 - .L_18)
	.align		4
.L_18:
        /*0054*/ 	.word	index@(.nv.constant0.triton_poi_fused_lift_fresh_0)
        /*0058*/ 	.short	0x0210
        /*005a*/ 	.short	0x000c


	//----- nvinfo : EIATTR_SW_WAR
	.align		4
.L_19:
        /*005c*/ 	.byte	0x04, 0x36
        /*005e*/ 	.short	(.L_21 - .L_20)
.L_20:
        /*0060*/ 	.word	0x00000008
.L_21:


//--------------------- .nv.callgraph             --------------------------
	.section	.nv.callgraph,"",@"SHT_CUDA_CALLGRAPH"
	.align	4
	.sectionentsize	8
	.align		4
        /*0000*/ 	.word	0x00000000
	.align		4
        /*0004*/ 	.word	0xffffffff
	.align		4
        /*0008*/ 	.word	0x00000000
	.align		4
        /*000c*/ 	.word	0xfffffffe
	.align		4
        /*0010*/ 	.word	0x00000000
	.align		4
        /*0014*/ 	.word	0xfffffffd
	.align		4
        /*0018*/ 	.word	0x00000000
	.align		4
        /*001c*/ 	.word	0xfffffffc


//--------------------- .text.triton_poi_fused_lift_fresh_0 --------------------------
	.section	.text.triton_poi_fused_lift_fresh_0,"ax",@progbits
	.align	128
        .global         triton_poi_fused_lift_fresh_0
        .type           triton_poi_fused_lift_fresh_0,@function
        .size           triton_poi_fused_lift_fresh_0,(.L_x_1 - triton_poi_fused_lift_fresh_0)
        .other          triton_poi_fused_lift_fresh_0,@"STO_CUDA_ENTRY STV_DEFAULT"
triton_poi_fused_lift_fresh_0:
.text.triton_poi_fused_lift_fresh_0:
[----:B------:R-:W0:Y:S02]  /*0000*/  LDC R1, c[0x0][0x28] ;  /* 0x00000a00ff017b82 */ /* 0x000e240000000800 */
[----:B------:R-:W1:Y:S01]  /*0010*/  S2R R4, SR_TID.X ;  /* 0x0000000000047919 */ /* 0x000e620000002100 */
[----:B------:R-:W2:Y:S01]  /*0020*/  LDC.64 R2, c[0x0][0x210] ;  /* 0x00008400ff027b82 */ /* 0x000ea20000000a00 */
[----:B------:R-:W3:Y:S01]  /*0030*/  S2R R5, SR_CTAID.X ;  /* 0x0000000000057919 */ /* 0x000ee20000002500 */
[C---:B-1----:R-:W-:Y:S02]  /*0040*/  LOP3.LUT R0, R4.reuse, 0x3, RZ, 0xc0, !PT ;  /* 0x0000000304007812 */ /* 0x042fe400078ec0ff */
[----:B------:R-:W-:-:S03]  /*0050*/  LOP3.LUT P0, RZ, R4, 0x1c, RZ, 0xc0, !PT ;  /* 0x0000001c04ff7812 */ /* 0x000fc6000780c0ff */
[----:B---3--:R-:W-:Y:S02]  /*0060*/  IMAD R5, R5, 0x4, R0 ;  /* 0x0000000405057824 */ /* 0x008fe400078e0200 */
[----:B------:R-:W-:Y:S02]  /*0070*/  IMAD.MOV.U32 R0, RZ, RZ, 0x3e656042 ;  /* 0x3e656042ff007424 */ /* 0x000fe400078e00ff */
[C---:B--2---:R-:W-:Y:S01]  /*0080*/  IMAD.WIDE R2, R5.reuse, 0x4, R2 ;  /* 0x0000000405027825 */ /* 0x044fe200078e0202 */
[C---:B------:R-:W-:Y:S02]  /*0090*/  ISETP.LT.AND P0, PT, R5.reuse, 0x3, !P0 ;  /* 0x000000030500780c */ /* 0x040fe40004701270 */
[C---:B------:R-:W-:Y:S02]  /*00a0*/  ISETP.GE.AND P1, PT, R5.reuse, 0x2, PT ;  /* 0x000000020500780c */ /* 0x040fe40003f26270 */
[----:B------:R-:W-:Y:S02]  /*00b0*/  ISETP.GE.AND P2, PT, R5, 0x1, PT ;  /* 0x000000010500780c */ /* 0x000fe40003f46270 */
[----:B------:R-:W-:-:S04]  /*00c0*/  SEL R0, R0, 0x3e666666, !P1 ;  /* 0x3e66666600007807 */ /* 0x000fc80004800000 */
[----:B------:R-:W-:-:S03]  /*00d0*/  SEL R5, R0, 0x3e6a7efa, P2 ;  /* 0x3e6a7efa00057807 */ /* 0x000fc60001000000 */
[----:B------:R-:W-:Y:S05]  /*00e0*/  @!P0 EXIT ;  /* 0x000000000000894d */ /* 0x000fea0003800000 */
[----:B------:R-:W-:Y:S02]  /*00f0*/  ULDC.64 UR4, c[0x0][0x208] ;  /* 0x0000820000047ab9 */ /* 0x000fe40000000a00 */
[----:B------:R-:W-:Y:S01]  /*0100*/  STG.E desc[UR4][R2.64], R5 ;  /* 0x0000000502007986 */ /* 0x000fe2000c101904 */
[----:B------:R-:W-:Y:S05]  /*0110*/  EXIT ;  /* 0x000000000000794d */ /* 0x000fea0003800000 */
.L_x_0:
[----:B------:R-:W-:-:S00]  /*0120*/  BRA `(.L_x_0) ;  /* 0xfffffffc00fc7947 */ /* 0x000fc0000383ffff */
[----:B------:R-:W-:-:S00]  /*0130*/  NOP ;  /* 0x0000000000007918 */ /* 0x000fc00000000000 */
        /* <DEDUP_REMOVED lines=12> */
.L_x_1:


//--------------------- .nv.constant0.triton_poi_fused_lift_fresh_0 --------------------------
	.section	.nv.constant0.triton_poi_fused_lift_fresh_0,"a",@progbits
	.sectionflags	@""
	.align	4
.nv.constant0.triton_poi_fused_lift_fresh_0:
	.zero		540
